//
// Generated by NVIDIA NVVM Compiler
//
// Compiler Build ID: CL-36424714
// Cuda compilation tools, release 13.0, V13.0.88
// Based on NVVM 20.0.0
//

.version 9.0
.target sm_100
.address_size 64

	// .globl	add

.visible .entry add(
	.param .f32 add_param_0,
	.param .f32 add_param_1,
	.param .u64 .ptr .align 1 add_param_2
)
{
	.reg .b32 	%f<4>;
	.reg .b64 	%rd<3>;

	ld.param.f32 	%f1, [add_param_0];
	ld.param.f32 	%f2, [add_param_1];
	ld.param.u64 	%rd1, [add_param_2];
	cvta.to.global.u64 	%rd2, %rd1;
	add.f32 	%f3, %f1, %f2;
	st.global.f32 	[%rd2], %f3;
	ret;

}


// ===== COMPILED SASS (sm_100) =====

	.target	sm_100

	.elftype	@"ET_EXEC"


//--------------------- .note.nv.tkinfo           --------------------------
	.section	.note.nv.tkinfo,"",@"SHT_NOTE"
	.sectionflags	@"SHF_NOTE_NV_TKINFO"
	.tkinfo
        /*0018*/ 	.word	0x00000002
        /*0030*/ 	.string	""
        /*0030*/ 	.string	"ptxas"
        /*0030*/ 	.string	"Cuda compilation tools, release 13.0, V13.0.88"
        /*0030*/ 	.string	"Build cuda_13.0.r13.0/compiler.36424714_0"
        /*0030*/ 	.string	"-arch sm_100 -m 64 "



//--------------------- .note.nv.cuinfo           --------------------------
	.section	.note.nv.cuinfo,"",@"SHT_NOTE"
	.sectionflags	@"SHF_NOTE_NV_CUINFO"
        /*0018*/ 	.short	0x0002
        /*001a*/ 	.short	0x0064
        /*001c*/ 	.short	0x0082
	.zero		2


//--------------------- .nv.info                  --------------------------
	.section	.nv.info,"",@"SHT_CUDA_INFO"
	.align	4


	//----- nvinfo : EIATTR_REGCOUNT
	.align		4
        /*0000*/ 	.byte	0x04, 0x2f
        /*0002*/ 	.short	(.L_1 - .L_0)
	.align		4
.L_0:
        /*0004*/ 	.word	index@(add)
        /*0008*/ 	.word	0x00000008


	//----- nvinfo : EIATTR_FRAME_SIZE
	.align		4
.L_1:
        /*000c*/ 	.byte	0x04, 0x11
        /*000e*/ 	.short	(.L_3 - .L_2)
	.align		4
.L_2:
        /*0010*/ 	.word	index@(add)
        /*0014*/ 	.word	0x00000000


	//----- nvinfo : EIATTR_MIN_STACK_SIZE
	.align		4
.L_3:
        /*0018*/ 	.byte	0x04, 0x12
        /*001a*/ 	.short	(.L_5 - .L_4)
	.align		4
.L_4:
        /*001c*/ 	.word	index@(add)
        /*0020*/ 	.word	0x00000000
.L_5:


//--------------------- .nv.compat                --------------------------
	.section	.nv.compat,"",@"SHT_CUDA_COMPAT_INFO"
	.align	4
        /*0000*/ 	.byte	0x02, 0x09, 0x00, 0x00, 0x02, 0x02, 0x01, 0x00, 0x02, 0x05, 0x05, 0x00, 0x03, 0x07, 0x01, 0x01
        /*0010*/ 	.byte	0x02, 0x03, 0x00, 0x00, 0x02, 0x06, 0x01, 0x00, 0x04, 0x0b, 0x08, 0x00, 0x09, 0x00, 0x00, 0x00
        /*0020*/ 	.byte	0x00, 0x00, 0x00, 0x00


//--------------------- .nv.info.add              --------------------------
	.section	.nv.info.add,"",@"SHT_CUDA_INFO"
	.sectionflags	@""
	.align	4


	//----- nvinfo : EIATTR_CUDA_API_VERSION
	.align		4
        /*0000*/ 	.byte	0x04, 0x37
        /*0002*/ 	.short	(.L_7 - .L_6)
.L_6:
        /*0004*/ 	.word	0x00000082


	//----- nvinfo : EIATTR_KPARAM_INFO
	.align		4
.L_7:
        /*0008*/ 	.byte	0x04, 0x17
        /*000a*/ 	.short	(.L_9 - .L_8)
.L_8:
        /*000c*/ 	.word	0x00000000
        /*0010*/ 	.short	0x0002
        /*0012*/ 	.short	0x0008
        /*0014*/ 	.byte	0x00, 0xf5, 0x21, 0x00


	//----- nvinfo : EIATTR_KPARAM_INFO
	.align		4
.L_9:
        /*0018*/ 	.byte	0x04, 0x17
        /*001a*/ 	.short	(.L_11 - .L_10)
.L_10:
        /*001c*/ 	.word	0x00000000
        /*0020*/ 	.short	0x0001
        /*0022*/ 	.short	0x0004
        /*0024*/ 	.byte	0x00, 0xf0, 0x11, 0x00


	//----- nvinfo : EIATTR_KPARAM_INFO
	.align		4
.L_11:
        /*0028*/ 	.byte	0x04, 0x17
        /*002a*/ 	.short	(.L_13 - .L_12)
.L_12:
        /*002c*/ 	.word	0x00000000
        /*0030*/ 	.short	0x0000
        /*0032*/ 	.short	0x0000
        /*0034*/ 	.byte	0x00, 0xf0, 0x11, 0x00


	//----- nvinfo : EIATTR_SPARSE_MMA_MASK
	.align		4
.L_13:
        /*0038*/ 	.byte	0x03, 0x50
        /*003a*/ 	.short	0x0000


	//----- nvinfo : EIATTR_MAXREG_COUNT
	.align		4
        /*003c*/ 	.byte	0x03, 0x1b
        /*003e*/ 	.short	0x00ff


	//----- nvinfo : EIATTR_MERCURY_ISA_VERSION
	.align		4
        /*0040*/ 	.byte	0x03, 0x5f
        /*0042*/ 	.short	0x0101


	//----- nvinfo : EIATTR_VRC_CTA_INIT_COUNT
	.align		4
        /*0044*/ 	.byte	0x02, 0x4a
	.zero		1
	.zero		1


	//----- nvinfo : EIATTR_EXIT_INSTR_OFFSETS
	.align		4
        /*0048*/ 	.byte	0x04, 0x1c
        /*004a*/ 	.short	(.L_15 - .L_14)


	//   ....[0]....
.L_14:
        /*004c*/ 	.word	0x00000060


	//----- nvinfo : EIATTR_CBANK_PARAM_SIZE
	.align		4
.L_15:
        /*0050*/ 	.byte	0x03, 0x19
        /*0052*/ 	.short	0x0010


	//----- nvinfo : EIATTR_PARAM_CBANK
	.align		4
        /*0054*/ 	.byte	0x04, 0x0a
        /*0056*/ 	.short	(.L_17 - .L_16)
	.align		4
.L_16:
        /*0058*/ 	.word	index@(.nv.constant0.add)
        /*005c*/ 	.short	0x0380
        /*005e*/ 	.short	0x0010


	//----- nvinfo : EIATTR_SW_WAR
	.align		4
.L_17:
        /*0060*/ 	.byte	0x04, 0x36
        /*0062*/ 	.short	(.L_19 - .L_18)
.L_18:
        /*0064*/ 	.word	0x00000008
.L_19:


//--------------------- .nv.callgraph             --------------------------
	.section	.nv.callgraph,"",@"SHT_CUDA_CALLGRAPH"
	.align	4
	.sectionentsize	8
	.align		4
        /*0000*/ 	.word	0x00000000
	.align		4
        /*0004*/ 	.word	0xffffffff
	.align		4
        /*0008*/ 	.word	0x00000000
	.align		4
        /*000c*/ 	.word	0xfffffffe
	.align		4
        /*0010*/ 	.word	0x00000000
	.align		4
        /*0014*/ 	.word	0xfffffffd
	.align		4
        /*0018*/ 	.word	0x00000000
	.align		4
        /*001c*/ 	.word	0xfffffffc


//--------------------- .text.add                 --------------------------
	.section	.text.add,"ax",@progbits
	.align	128
        .global         add
        .type           add,@function
        .size           add,(.L_x_1 - add)
        .other          add,@"STO_CUDA_ENTRY STV_DEFAULT"
add:
.text.add:
[----:B------:R-:W-:Y:S08]  /*0000*/  LDC R1, c[0x0][0x37c] ;  /* 0x0000df00ff017b82 */ /* 0x000ff00000000800 */
[----:B------:R-:W0:Y:S01]  /*0010*/  LDC.64 R4, c[0x0][0x380] ;  /* 0x0000e000ff047b82 */ /* 0x000e220000000a00 */
[----:B------:R-:W1:Y:S07]  /*0020*/  LDCU.64 UR4, c[0x0][0x358] ;  /* 0x00006b00ff0477ac */ /* 0x000e6e0008000a00 */
[----:B------:R-:W1:Y:S01]  /*0030*/  LDC.64 R2, c[0x0][0x388] ;  /* 0x0000e200ff027b82 */ /* 0x000e620000000a00 */
[----:B0-----:R-:W-:-:S05]  /*0040*/  FADD R5, R4, R5 ;  /* 0x0000000504057221 */ /* 0x001fca0000000000 */
[----:B-1----:R-:W-:Y:S01]  /*0050*/  STG.E desc[UR4][R2.64], R5 ;  /* 0x0000000502007986 */ /* 0x002fe2000c101904 */
[----:B------:R-:W-:Y:S05]  /*0060*/  EXIT ;  /* 0x000000000000794d */ /* 0x000fea0003800000 */
.L_x_0:
[----:B------:R-:W-:-:S00]  /*0070*/  BRA `(.L_x_0) ;  /* 0xfffffffc00fc7947 */ /* 0x000fc0000383ffff */
[----:B------:R-:W-:-:S00]  /*0080*/  NOP ;  /* 0x0000000000007918 */ /* 0x000fc00000000000 */
[----:B------:R-:W-:-:S00]  /*0090*/  NOP ;  /* 0x0000000000007918 */ /* 0x000fc00000000000 */
[----:B------:R-:W-:-:S00]  /*00a0*/  NOP ;  /* 0x0000000000007918 */ /* 0x000fc00000000000 */
[----:B------:R-:W-:-:S00]  /*00b0*/  NOP ;  /* 0x0000000000007918 */ /* 0x000fc00000000000 */
[----:B------:R-:W-:-:S00]  /*00c0*/  NOP ;  /* 0x0000000000007918 */ /* 0x000fc00000000000 */
[----:B------:R-:W-:-:S00]  /*00d0*/  NOP ;  /* 0x0000000000007918 */ /* 0x000fc00000000000 */
[----:B------:R-:W-:-:S00]  /*00e0*/  NOP ;  /* 0x0000000000007918 */ /* 0x000fc00000000000 */
[----:B------:R-:W-:-:S00]  /*00f0*/  NOP ;  /* 0x0000000000007918 */ /* 0x000fc00000000000 */
.L_x_1:


//--------------------- .nv.shared.reserved.0     --------------------------
	.section	.nv.shared.reserved.0,"aw",@nobits
	.weak		__nv_reservedSMEM_offset_0_alias
	.size		__nv_reservedSMEM_offset_0_alias, 0, 64
	.other		__nv_reservedSMEM_offset_0_alias,@"STO_CUDA_RESERVED_SHARED STV_DEFAULT"
__nv_reservedSMEM_offset_0_alias:
	.zero		0
	.zero		64


//--------------------- .nv.constant0.add         --------------------------
	.section	.nv.constant0.add,"a",@progbits
	.sectionflags	@""
	.align	4
.nv.constant0.add:
	.zero		912


//--------------------- SYMBOLS --------------------------

	.type		.nv.reservedSmem.offset0,@object
	.size		.nv.reservedSmem.offset0,0x4
